	.headerflags	@"EF_CUDA_TEXMODE_UNIFIED EF_CUDA_64BIT_ADDRESS EF_CUDA_ACCELERATORS EF_CUDA_SM90 EF_CUDA_VIRTUAL_SM(EF_CUDA_SM90)"
	.elftype	@"ET_EXEC"


//--------------------- .nv.info                  --------------------------
	.section	.nv.info,"",@"SHT_CUDA_INFO"
	.align	4


	//----- nvinfo : EIATTR_REGCOUNT
	.align		4
        /*0000*/ 	.byte	0x04, 0x2f
        /*0002*/ 	.short	(.L_1 - .L_0)
	.align		4
.L_0:
        /*0004*/ 	.word	index@(triton_poi_fused_clone_0)
        /*0008*/ 	.word	0x00000010


	//----- nvinfo : EIATTR_MIN_STACK_SIZE
	.align		4
.L_1:
        /*000c*/ 	.byte	0x04, 0x12
        /*000e*/ 	.short	(.L_3 - .L_2)
	.align		4
.L_2:
        /*0010*/ 	.word	index@(triton_poi_fused_clone_0)
        /*0014*/ 	.word	0x00000000


	//----- nvinfo : EIATTR_FRAME_SIZE
	.align		4
.L_3:
        /*0018*/ 	.byte	0x04, 0x11
        /*001a*/ 	.short	(.L_5 - .L_4)
	.align		4
.L_4:
        /*001c*/ 	.word	index@(triton_poi_fused_clone_0)
        /*0020*/ 	.word	0x00000000


	//----- nvinfo : EIATTR_MIN_STACK_SIZE
	.align		4
.L_5:
        /*0024*/ 	.byte	0x04, 0x12
        /*0026*/ 	.short	(.L_7 - .L_6)
	.align		4
.L_6:
        /*0028*/ 	.word	index@(triton_poi_fused_clone_0)
        /*002c*/ 	.word	0x00000000
.L_7:


//--------------------- .nv.info.triton_poi_fused_clone_0 --------------------------
	.section	.nv.info.triton_poi_fused_clone_0,"",@"SHT_CUDA_INFO"
	.sectionflags	@""
	.align	4


	//----- nvinfo : EIATTR_CUDA_API_VERSION
	.align		4
        /*0000*/ 	.byte	0x04, 0x37
        /*0002*/ 	.short	(.L_9 - .L_8)
.L_8:
        /*0004*/ 	.word	0x0000007c


	//----- nvinfo : EIATTR_KPARAM_INFO
	.align		4
.L_9:
        /*0008*/ 	.byte	0x04, 0x17
        /*000a*/ 	.short	(.L_11 - .L_10)
.L_10:
        /*000c*/ 	.word	0x00000000
        /*0010*/ 	.short	0x0004
        /*0012*/ 	.short	0x001c
        /*0014*/ 	.byte	0x00, 0xf0, 0x11, 0x00


	//----- nvinfo : EIATTR_KPARAM_INFO
	.align		4
.L_11:
        /*0018*/ 	.byte	0x04, 0x17
        /*001a*/ 	.short	(.L_13 - .L_12)
.L_12:
        /*001c*/ 	.word	0x00000000
        /*0020*/ 	.short	0x0003
        /*0022*/ 	.short	0x0018
        /*0024*/ 	.byte	0x00, 0xf0, 0x11, 0x00


	//----- nvinfo : EIATTR_KPARAM_INFO
	.align		4
.L_13:
        /*0028*/ 	.byte	0x04, 0x17
        /*002a*/ 	.short	(.L_15 - .L_14)
.L_14:
        /*002c*/ 	.word	0x00000000
        /*0030*/ 	.short	0x0002
        /*0032*/ 	.short	0x0010
        /*0034*/ 	.byte	0x00, 0xf4, 0x21, 0x00


	//----- nvinfo : EIATTR_KPARAM_INFO
	.align		4
.L_15:
        /*0038*/ 	.byte	0x04, 0x17
        /*003a*/ 	.short	(.L_17 - .L_16)
.L_16:
        /*003c*/ 	.word	0x00000000
        /*0040*/ 	.short	0x0001
        /*0042*/ 	.short	0x0008
        /*0044*/ 	.byte	0x00, 0xf4, 0x21, 0x00


	//----- nvinfo : EIATTR_KPARAM_INFO
	.align		4
.L_17:
        /*0048*/ 	.byte	0x04, 0x17
        /*004a*/ 	.short	(.L_19 - .L_18)
.L_18:
        /*004c*/ 	.word	0x00000000
        /*0050*/ 	.short	0x0000
        /*0052*/ 	.short	0x0000
        /*0054*/ 	.byte	0x00, 0xf4, 0x21, 0x00


	//----- nvinfo : EIATTR_SPARSE_MMA_MASK
	.align		4
.L_19:
        /*0058*/ 	.byte	0x03, 0x50
        /*005a*/ 	.short	0x0000


	//----- nvinfo : EIATTR_MAXREG_COUNT
	.align		4
        /*005c*/ 	.byte	0x03, 0x1b
        /*005e*/ 	.short	0x00ff


	//----- nvinfo : EIATTR_EXIT_INSTR_OFFSETS
	.align		4
        /*0060*/ 	.byte	0x04, 0x1c
        /*0062*/ 	.short	(.L_21 - .L_20)


	//   ....[0]....
.L_20:
        /*0064*/ 	.word	0x00000320


	//   ....[1]....
        /*0068*/ 	.word	0x00000380


	//----- nvinfo : EIATTR_REQNTID
	.align		4
.L_21:
        /*006c*/ 	.byte	0x04, 0x10
        /*006e*/ 	.short	(.L_23 - .L_22)
.L_22:
        /*0070*/ 	.word	0x00000080
        /*0074*/ 	.word	0x00000001
        /*0078*/ 	.word	0x00000001


	//----- nvinfo : EIATTR_CBANK_PARAM_SIZE
	.align		4
.L_23:
        /*007c*/ 	.byte	0x03, 0x19
        /*007e*/ 	.short	0x0020


	//----- nvinfo : EIATTR_PARAM_CBANK
	.align		4
        /*0080*/ 	.byte	0x04, 0x0a
        /*0082*/ 	.short	(.L_25 - .L_24)
	.align		4
.L_24:
        /*0084*/ 	.word	index@(.nv.constant0.triton_poi_fused_clone_0)
        /*0088*/ 	.short	0x0210
        /*008a*/ 	.short	0x0020


	//----- nvinfo : EIATTR_SW_WAR
	.align		4
.L_25:
        /*008c*/ 	.byte	0x04, 0x36
        /*008e*/ 	.short	(.L_27 - .L_26)
.L_26:
        /*0090*/ 	.word	0x00000008
.L_27:


//--------------------- .nv.callgraph             --------------------------
	.section	.nv.callgraph,"",@"SHT_CUDA_CALLGRAPH"
	.align	4
	.sectionentsize	8
	.align		4
        /*0000*/ 	.word	0x00000000
	.align		4
        /*0004*/ 	.word	0xffffffff
	.align		4
        /*0008*/ 	.word	0x00000000
	.align		4
        /*000c*/ 	.word	0xfffffffe
	.align		4
        /*0010*/ 	.word	0x00000000
	.align		4
        /*0014*/ 	.word	0xfffffffd
	.align		4
        /*0018*/ 	.word	0x00000000
	.align		4
        /*001c*/ 	.word	0xfffffffc


//--------------------- .text.triton_poi_fused_clone_0 --------------------------
	.section	.text.triton_poi_fused_clone_0,"ax",@progbits
	.sectionflags	@"SHF_BARRIERS=1"
	.align	128
        .global         triton_poi_fused_clone_0
        .type           triton_poi_fused_clone_0,@function
        .size           triton_poi_fused_clone_0,(.L_x_1 - triton_poi_fused_clone_0)
        .other          triton_poi_fused_clone_0,@"STO_CUDA_ENTRY STV_DEFAULT"
triton_poi_fused_clone_0:
.text.triton_poi_fused_clone_0:
[----:B------:R-:W0:Y:S02]  /*0000*/  LDC R1, c[0x0][0x28] ;  /* 0x00000a00ff017b82 */ /* 0x000e240000000800 */
[----:B------:R-:W1:Y:S01]  /*0010*/  S2R R7, SR_CTAID.Y ;  /* 0x0000000000077919 */ /* 0x000e620000002600 */
[----:B------:R-:W2:Y:S01]  /*0020*/  LDC.64 R4, c[0x0][0x210] ;  /* 0x00008400ff047b82 */ /* 0x000ea20000000a00 */
[----:B------:R-:W-:Y:S01]  /*0030*/  ULDC.64 UR6, c[0x0][0x208] ;  /* 0x0000820000067ab9 */ /* 0x000fe20000000a00 */
[----:B------:R-:W3:Y:S01]  /*0040*/  S2R R0, SR_TID.X ;  /* 0x0000000000007919 */ /* 0x000ee20000002100 */
[----:B------:R-:W4:Y:S05]  /*0050*/  S2R R8, SR_CTAID.X ;  /* 0x0000000000087919 */ /* 0x000f2a0000002500 */
[----:B------:R-:W5:Y:S01]  /*0060*/  LDC.64 R2, c[0x0][0x218] ;  /* 0x00008600ff027b82 */ /* 0x000f620000000a00 */
[----:B-1----:R-:W-:Y:S01]  /*0070*/  IMAD.SHL.U32 R7, R7, 0x20, RZ ;  /* 0x0000002007077824 */ /* 0x002fe200078e00ff */
[----:B---3--:R-:W-:-:S04]  /*0080*/  SHF.R.U32.HI R10, RZ, 0x5, R0 ;  /* 0x00000005ff0a7819 */ /* 0x008fc80000011600 */
[----:B------:R-:W-:-:S04]  /*0090*/  LOP3.LUT R6, R7, 0x1f, R0, 0xf8, !PT ;  /* 0x0000001f07067812 */ /* 0x000fc800078ef800 */
[----:B------:R-:W-:Y:S02]  /*00a0*/  SHF.R.S32.HI R9, RZ, 0x1f, R6 ;  /* 0x0000001fff097819 */ /* 0x000fe40000011406 */
[----:B------:R-:W-:Y:S02]  /*00b0*/  ISETP.GE.AND P1, PT, R6, 0x40, PT ;  /* 0x000000400600780c */ /* 0x000fe40003f26270 */
[----:B------:R-:W-:Y:S01]  /*00c0*/  LEA.HI R11, R9, R6, RZ, 0x4 ;  /* 0x00000006090b7211 */ /* 0x000fe200078f20ff */
[----:B----4-:R-:W-:Y:S01]  /*00d0*/  IMAD.SHL.U32 R9, R8, 0x4, RZ ;  /* 0x0000000408097824 */ /* 0x010fe200078e00ff */
[----:B------:R-:W-:Y:S02]  /*00e0*/  SGXT.U32 R8, R10, 0x2 ;  /* 0x000000020a08781a */ /* 0x000fe40000000000 */
[C---:B------:R-:W-:Y:S01]  /*00f0*/  LOP3.LUT R13, R11.reuse, 0xfffffff0, RZ, 0xc0, !PT ;  /* 0xfffffff00b0d7812 */ /* 0x040fe200078ec0ff */
[----:B------:R-:W-:Y:S01]  /*0100*/  IMAD.SHL.U32 R11, R11, 0x4, RZ ;  /* 0x000000040b0b7824 */ /* 0x000fe200078e00ff */
[----:B------:R-:W-:-:S03]  /*0110*/  LOP3.LUT R10, R9, R8, RZ, 0xfc, !PT ;  /* 0x00000008090a7212 */ /* 0x000fc600078efcff */
[----:B------:R-:W-:Y:S01]  /*0120*/  IMAD.IADD R13, R6, 0x1, -R13 ;  /* 0x00000001060d7824 */ /* 0x000fe200078e0a0d */
[C---:B------:R-:W-:Y:S02]  /*0130*/  ISETP.GE.AND P0, PT, R10.reuse, 0x4, PT ;  /* 0x000000040a00780c */ /* 0x040fe40003f06270 */
[----:B------:R-:W-:Y:S01]  /*0140*/  LOP3.LUT R11, R11, 0xffffffc0, RZ, 0xc0, !PT ;  /* 0xffffffc00b0b7812 */ /* 0x000fe200078ec0ff */
[----:B------:R-:W-:Y:S01]  /*0150*/  IMAD R10, R10, 0x10, R13 ;  /* 0x000000100a0a7824 */ /* 0x000fe200078e020d */
[----:B------:R-:W-:Y:S01]  /*0160*/  ISETP.LT.AND P0, PT, R6, 0x40, !P0 ;  /* 0x000000400600780c */ /* 0x000fe20004701270 */
[----:B-----5:R-:W-:-:S04]  /*0170*/  IMAD.WIDE R2, R13, 0x4, R2 ;  /* 0x000000040d027825 */ /* 0x020fc800078e0202 */
[----:B------:R-:W-:-:S04]  /*0180*/  IMAD.IADD R11, R10, 0x1, R11 ;  /* 0x000000010a0b7824 */ /* 0x000fc800078e020b */
[----:B--2---:R-:W-:Y:S01]  /*0190*/  IMAD.WIDE R4, R11, 0x4, R4 ;  /* 0x000000040b047825 */ /* 0x004fe200078e0204 */
[----:B------:R-:W-:-:S06]  /*01a0*/  CS2R R10, SRZ ;  /* 0x00000000000a7805 */ /* 0x000fcc000001ff00 */
[----:B------:R1:W2:Y:S04]  /*01b0*/  @!P1 LDG.E.EL R11, desc[UR6][R2.64] ;  /* 0x00000006020b9981 */ /* 0x0002a8000c2e1900 */
[----:B------:R-:W2:Y:S01]  /*01c0*/  @P0 LDG.E.EL R10, desc[UR6][R4.64] ;  /* 0x00000006040a0981 */ /* 0x000ea2000c2e1900 */
[----:B------:R-:W3:Y:S01]  /*01d0*/  S2UR UR5, SR_CgaCtaId ;  /* 0x00000000000579c3 */ /* 0x000ee20000008800 */
[----:B------:R-:W-:Y:S01]  /*01e0*/  IMAD.SHL.U32 R6, R0, 0x4, RZ ;  /* 0x0000000400067824 */ /* 0x000fe200078e00ff */
[----:B------:R-:W-:Y:S01]  /*01f0*/  UMOV UR4, 0x400 ;  /* 0x0000040000047882 */ /* 0x000fe20000000000 */
[----:B------:R-:W-:Y:S02]  /*0200*/  SHF.R.U32.HI R12, RZ, 0x2, R0 ;  /* 0x00000002ff0c7819 */ /* 0x000fe40000011600 */
[----:B------:R-:W-:-:S02]  /*0210*/  LOP3.LUT R9, R9, 0x3, R0, 0xf8, !PT ;  /* 0x0000000309097812 */ /* 0x000fc400078ef800 */
[----:B------:R-:W-:Y:S02]  /*0220*/  LOP3.LUT R13, R6, 0x7c, RZ, 0xc0, !PT ;  /* 0x0000007c060d7812 */ /* 0x000fe400078ec0ff */
[----:B------:R-:W-:Y:S02]  /*0230*/  SGXT.U32 R6, R12, 0x5 ;  /* 0x000000050c06781a */ /* 0x000fe40000000000 */
[----:B------:R-:W-:Y:S02]  /*0240*/  LOP3.LUT R8, R13, R8, RZ, 0xfc, !PT ;  /* 0x000000080d087212 */ /* 0x000fe400078efcff */
[----:B------:R-:W-:Y:S02]  /*0250*/  LOP3.LUT R6, R7, R6, RZ, 0xfc, !PT ;  /* 0x0000000607067212 */ /* 0x000fe400078efcff */
[----:B------:R-:W-:Y:S02]  /*0260*/  ISETP.GE.AND P0, PT, R9, 0x4, PT ;  /* 0x000000040900780c */ /* 0x000fe40003f06270 */
[----:B-1----:R-:W-:-:S02]  /*0270*/  LOP3.LUT R2, R0, 0x7c, RZ, 0xc0, !PT ;  /* 0x0000007c00027812 */ /* 0x002fc400078ec0ff */
[----:B------:R-:W-:Y:S02]  /*0280*/  ISETP.LT.AND P0, PT, R6, 0x40, !P0 ;  /* 0x000000400600780c */ /* 0x000fe40004701270 */
[----:B------:R-:W-:Y:S01]  /*0290*/  LOP3.LUT R0, R0, 0x7f, RZ, 0xc0, !PT ;  /* 0x0000007f00007812 */ /* 0x000fe200078ec0ff */
[----:B---3--:R-:W-:-:S06]  /*02a0*/  UPRMT UR4, UR5, 0x654, UR4 ;  /* 0x0000065405047896 */ /* 0x008fcc0008000004 */
[----:B------:R-:W-:Y:S02]  /*02b0*/  VIADD R13, R13, UR4 ;  /* 0x000000040d0d7c36 */ /* 0x000fe40008000000 */
[----:B------:R-:W-:Y:S02]  /*02c0*/  VIADD R3, R2, UR4 ;  /* 0x0000000402037c36 */ /* 0x000fe40008000000 */
[----:B------:R-:W-:Y:S02]  /*02d0*/  IMAD R13, R8, 0x4, R13 ;  /* 0x00000004080d7824 */ /* 0x000fe400078e020d */
[----:B------:R-:W-:Y:S02]  /*02e0*/  IMAD R0, R0, 0x4, R3 ;  /* 0x0000000400007824 */ /* 0x000fe400078e0203 */
[----:B--2---:R-:W-:-:S05]  /*02f0*/  FADD R10, R11, R10 ;  /* 0x0000000a0b0a7221 */ /* 0x004fca0000000000 */
[----:B------:R1:W-:Y:S01]  /*0300*/  STS [R13], R10 ;  /* 0x0000000a0d007388 */ /* 0x0003e20000000800 */
[----:B------:R-:W-:Y:S06]  /*0310*/  BAR.SYNC.DEFER_BLOCKING 0x0 ;  /* 0x0000000000007b1d */ /* 0x000fec0000010000 */
[----:B-1----:R-:W-:Y:S05]  /*0320*/  @!P0 EXIT ;  /* 0x000000000000894d */ /* 0x002fea0003800000 */
[----:B------:R-:W0:Y:S01]  /*0330*/  LDS R5, [R0] ;  /* 0x0000000000057984 */ /* 0x000e220000000800 */
[----:B------:R-:W1:Y:S01]  /*0340*/  LDC.64 R2, c[0x0][0x220] ;  /* 0x00008800ff027b82 */ /* 0x000e620000000a00 */
[----:B------:R-:W-:-:S04]  /*0350*/  IMAD R9, R6, 0x4, R9 ;  /* 0x0000000406097824 */ /* 0x000fc800078e0209 */
[----:B-1----:R-:W-:-:S05]  /*0360*/  IMAD.WIDE R2, R9, 0x4, R2 ;  /* 0x0000000409027825 */ /* 0x002fca00078e0202 */
[----:B0-----:R-:W-:Y:S01]  /*0370*/  STG.E desc[UR6][R2.64], R5 ;  /* 0x0000000502007986 */ /* 0x001fe2000c101906 */
[----:B------:R-:W-:Y:S05]  /*0380*/  EXIT ;  /* 0x000000000000794d */ /* 0x000fea0003800000 */
.L_x_0:
[----:B------:R-:W-:-:S00]  /*0390*/  BRA `(.L_x_0) ;  /* 0xfffffffc00fc7947 */ /* 0x000fc0000383ffff */
[----:B------:R-:W-:-:S00]  /*03a0*/  NOP ;  /* 0x0000000000007918 */ /* 0x000fc00000000000 */
        /* <DEDUP_REMOVED lines=13> */
.L_x_1:


//--------------------- .nv.shared.triton_poi_fused_clone_0 --------------------------
	.section	.nv.shared.triton_poi_fused_clone_0,"aw",@nobits
	.sectionflags	@""
	.align	16
	.zero		1024


//--------------------- .nv.constant0.triton_poi_fused_clone_0 --------------------------
	.section	.nv.constant0.triton_poi_fused_clone_0,"a",@progbits
	.sectionflags	@""
	.align	4
.nv.constant0.triton_poi_fused_clone_0:
	.zero		560
